//
// Generated by NVIDIA NVVM Compiler
//
// Compiler Build ID: CL-36424714
// Cuda compilation tools, release 13.0, V13.0.88
// Based on NVVM 20.0.0
//

.version 9.0
.target sm_100
.address_size 64

	// .globl	_Z3addP3XYZS0_S0_

.visible .entry _Z3addP3XYZS0_S0_(
	.param .u64 .ptr .align 1 _Z3addP3XYZS0_S0__param_0,
	.param .u64 .ptr .align 1 _Z3addP3XYZS0_S0__param_1,
	.param .u64 .ptr .align 1 _Z3addP3XYZS0_S0__param_2
)
{
	.reg .b32 	%r<10>;
	.reg .b64 	%rd<7>;

	ld.param.u64 	%rd1, [_Z3addP3XYZS0_S0__param_0];
	ld.param.u64 	%rd2, [_Z3addP3XYZS0_S0__param_1];
	ld.param.u64 	%rd3, [_Z3addP3XYZS0_S0__param_2];
	cvta.to.global.u64 	%rd4, %rd3;
	cvta.to.global.u64 	%rd5, %rd2;
	cvta.to.global.u64 	%rd6, %rd1;
	ld.global.u32 	%r1, [%rd6];
	ld.global.u32 	%r2, [%rd5];
	add.s32 	%r3, %r2, %r1;
	st.global.u32 	[%rd4], %r3;
	ld.global.u32 	%r4, [%rd6+4];
	ld.global.u32 	%r5, [%rd5+4];
	add.s32 	%r6, %r5, %r4;
	st.global.u32 	[%rd4+4], %r6;
	ld.global.u32 	%r7, [%rd6+8];
	ld.global.u32 	%r8, [%rd5+8];
	add.s32 	%r9, %r8, %r7;
	st.global.u32 	[%rd4+8], %r9;
	ret;

}


// ===== COMPILED SASS (sm_100) =====

	.target	sm_100

	.elftype	@"ET_EXEC"


//--------------------- .note.nv.tkinfo           --------------------------
	.section	.note.nv.tkinfo,"",@"SHT_NOTE"
	.sectionflags	@"SHF_NOTE_NV_TKINFO"
	.tkinfo
        /*0018*/ 	.word	0x00000002
        /*0030*/ 	.string	""
        /*0030*/ 	.string	"ptxas"
        /*0030*/ 	.string	"Cuda compilation tools, release 13.0, V13.0.88"
        /*0030*/ 	.string	"Build cuda_13.0.r13.0/compiler.36424714_0"
        /*0030*/ 	.string	"-arch sm_100 -m 64 "



//--------------------- .note.nv.cuinfo           --------------------------
	.section	.note.nv.cuinfo,"",@"SHT_NOTE"
	.sectionflags	@"SHF_NOTE_NV_CUINFO"
        /*0018*/ 	.short	0x0002
        /*001a*/ 	.short	0x0064
        /*001c*/ 	.short	0x0082
	.zero		2


//--------------------- .nv.info                  --------------------------
	.section	.nv.info,"",@"SHT_CUDA_INFO"
	.align	4


	//----- nvinfo : EIATTR_REGCOUNT
	.align		4
        /*0000*/ 	.byte	0x04, 0x2f
        /*0002*/ 	.short	(.L_1 - .L_0)
	.align		4
.L_0:
        /*0004*/ 	.word	index@(_Z3addP3XYZS0_S0_)
        /*0008*/ 	.word	0x00000010


	//----- nvinfo : EIATTR_FRAME_SIZE
	.align		4
.L_1:
        /*000c*/ 	.byte	0x04, 0x11
        /*000e*/ 	.short	(.L_3 - .L_2)
	.align		4
.L_2:
        /*0010*/ 	.word	index@(_Z3addP3XYZS0_S0_)
        /*0014*/ 	.word	0x00000000


	//----- nvinfo : EIATTR_MIN_STACK_SIZE
	.align		4
.L_3:
        /*0018*/ 	.byte	0x04, 0x12
        /*001a*/ 	.short	(.L_5 - .L_4)
	.align		4
.L_4:
        /*001c*/ 	.word	index@(_Z3addP3XYZS0_S0_)
        /*0020*/ 	.word	0x00000000
.L_5:


//--------------------- .nv.compat                --------------------------
	.section	.nv.compat,"",@"SHT_CUDA_COMPAT_INFO"
	.align	4
        /*0000*/ 	.byte	0x02, 0x09, 0x00, 0x00, 0x02, 0x02, 0x01, 0x00, 0x02, 0x05, 0x05, 0x00, 0x03, 0x07, 0x01, 0x01
        /*0010*/ 	.byte	0x02, 0x03, 0x00, 0x00, 0x02, 0x06, 0x01, 0x00, 0x04, 0x0b, 0x08, 0x00, 0x09, 0x00, 0x00, 0x00
        /*0020*/ 	.byte	0x00, 0x00, 0x00, 0x00


//--------------------- .nv.info._Z3addP3XYZS0_S0_ --------------------------
	.section	.nv.info._Z3addP3XYZS0_S0_,"",@"SHT_CUDA_INFO"
	.sectionflags	@""
	.align	4


	//----- nvinfo : EIATTR_CUDA_API_VERSION
	.align		4
        /*0000*/ 	.byte	0x04, 0x37
        /*0002*/ 	.short	(.L_7 - .L_6)
.L_6:
        /*0004*/ 	.word	0x00000082


	//----- nvinfo : EIATTR_KPARAM_INFO
	.align		4
.L_7:
        /*0008*/ 	.byte	0x04, 0x17
        /*000a*/ 	.short	(.L_9 - .L_8)
.L_8:
        /*000c*/ 	.word	0x00000000
        /*0010*/ 	.short	0x0002
        /*0012*/ 	.short	0x0010
        /*0014*/ 	.byte	0x00, 0xf5, 0x21, 0x00


	//----- nvinfo : EIATTR_KPARAM_INFO
	.align		4
.L_9:
        /*0018*/ 	.byte	0x04, 0x17
        /*001a*/ 	.short	(.L_11 - .L_10)
.L_10:
        /*001c*/ 	.word	0x00000000
        /*0020*/ 	.short	0x0001
        /*0022*/ 	.short	0x0008
        /*0024*/ 	.byte	0x00, 0xf5, 0x21, 0x00


	//----- nvinfo : EIATTR_KPARAM_INFO
	.align		4
.L_11:
        /*0028*/ 	.byte	0x04, 0x17
        /*002a*/ 	.short	(.L_13 - .L_12)
.L_12:
        /*002c*/ 	.word	0x00000000
        /*0030*/ 	.short	0x0000
        /*0032*/ 	.short	0x0000
        /*0034*/ 	.byte	0x00, 0xf5, 0x21, 0x00


	//----- nvinfo : EIATTR_SPARSE_MMA_MASK
	.align		4
.L_13:
        /*0038*/ 	.byte	0x03, 0x50
        /*003a*/ 	.short	0x0000


	//----- nvinfo : EIATTR_MAXREG_COUNT
	.align		4
        /*003c*/ 	.byte	0x03, 0x1b
        /*003e*/ 	.short	0x00ff


	//----- nvinfo : EIATTR_MERCURY_ISA_VERSION
	.align		4
        /*0040*/ 	.byte	0x03, 0x5f
        /*0042*/ 	.short	0x0101


	//----- nvinfo : EIATTR_VRC_CTA_INIT_COUNT
	.align		4
        /*0044*/ 	.byte	0x02, 0x4a
	.zero		1
	.zero		1


	//----- nvinfo : EIATTR_EXIT_INSTR_OFFSETS
	.align		4
        /*0048*/ 	.byte	0x04, 0x1c
        /*004a*/ 	.short	(.L_15 - .L_14)


	//   ....[0]....
.L_14:
        /*004c*/ 	.word	0x00000110


	//----- nvinfo : EIATTR_CBANK_PARAM_SIZE
	.align		4
.L_15:
        /*0050*/ 	.byte	0x03, 0x19
        /*0052*/ 	.short	0x0018


	//----- nvinfo : EIATTR_PARAM_CBANK
	.align		4
        /*0054*/ 	.byte	0x04, 0x0a
        /*0056*/ 	.short	(.L_17 - .L_16)
	.align		4
.L_16:
        /*0058*/ 	.word	index@(.nv.constant0._Z3addP3XYZS0_S0_)
        /*005c*/ 	.short	0x0380
        /*005e*/ 	.short	0x0018


	//----- nvinfo : EIATTR_SW_WAR
	.align		4
.L_17:
        /*0060*/ 	.byte	0x04, 0x36
        /*0062*/ 	.short	(.L_19 - .L_18)
.L_18:
        /*0064*/ 	.word	0x00000008
.L_19:


//--------------------- .nv.callgraph             --------------------------
	.section	.nv.callgraph,"",@"SHT_CUDA_CALLGRAPH"
	.align	4
	.sectionentsize	8
	.align		4
        /*0000*/ 	.word	0x00000000
	.align		4
        /*0004*/ 	.word	0xffffffff
	.align		4
        /*0008*/ 	.word	0x00000000
	.align		4
        /*000c*/ 	.word	0xfffffffe
	.align		4
        /*0010*/ 	.word	0x00000000
	.align		4
        /*0014*/ 	.word	0xfffffffd
	.align		4
        /*0018*/ 	.word	0x00000000
	.align		4
        /*001c*/ 	.word	0xfffffffc


//--------------------- .text._Z3addP3XYZS0_S0_   --------------------------
	.section	.text._Z3addP3XYZS0_S0_,"ax",@progbits
	.align	128
        .global         _Z3addP3XYZS0_S0_
        .type           _Z3addP3XYZS0_S0_,@function
        .size           _Z3addP3XYZS0_S0_,(.L_x_1 - _Z3addP3XYZS0_S0_)
        .other          _Z3addP3XYZS0_S0_,@"STO_CUDA_ENTRY STV_DEFAULT"
_Z3addP3XYZS0_S0_:
.text._Z3addP3XYZS0_S0_:
[----:B------:R-:W-:Y:S08]  /*0000*/  LDC R1, c[0x0][0x37c] ;  /* 0x0000df00ff017b82 */ /* 0x000ff00000000800 */
[----:B------:R-:W0:Y:S01]  /*0010*/  LDC.64 R2, c[0x0][0x380] ;  /* 0x0000e000ff027b82 */ /* 0x000e220000000a00 */
[----:B------:R-:W0:Y:S07]  /*0020*/  LDCU.64 UR4, c[0x0][0x358] ;  /* 0x00006b00ff0477ac */ /* 0x000e2e0008000a00 */
[----:B------:R-:W1:Y:S01]  /*0030*/  LDC.64 R4, c[0x0][0x388] ;  /* 0x0000e200ff047b82 */ /* 0x000e620000000a00 */
[----:B0-----:R-:W2:Y:S04]  /*0040*/  LDG.E R0, desc[UR4][R2.64] ;  /* 0x0000000402007981 */ /* 0x001ea8000c1e1900 */
[----:B-1----:R-:W2:Y:S03]  /*0050*/  LDG.E R9, desc[UR4][R4.64] ;  /* 0x0000000404097981 */ /* 0x002ea6000c1e1900 */
[----:B------:R-:W0:Y:S01]  /*0060*/  LDC.64 R6, c[0x0][0x390] ;  /* 0x0000e400ff067b82 */ /* 0x000e220000000a00 */
[----:B--2---:R-:W-:-:S05]  /*0070*/  IADD3 R9, PT, PT, R0, R9, RZ ;  /* 0x0000000900097210 */ /* 0x004fca0007ffe0ff */
[----:B0-----:R-:W-:Y:S04]  /*0080*/  STG.E desc[UR4][R6.64], R9 ;  /* 0x0000000906007986 */ /* 0x001fe8000c101904 */
[----:B------:R-:W2:Y:S04]  /*0090*/  LDG.E R0, desc[UR4][R2.64+0x4] ;  /* 0x0000040402007981 */ /* 0x000ea8000c1e1900 */
[----:B------:R-:W2:Y:S02]  /*00a0*/  LDG.E R11, desc[UR4][R4.64+0x4] ;  /* 0x00000404040b7981 */ /* 0x000ea4000c1e1900 */
[----:B--2---:R-:W-:-:S05]  /*00b0*/  IADD3 R11, PT, PT, R0, R11, RZ ;  /* 0x0000000b000b7210 */ /* 0x004fca0007ffe0ff */
[----:B------:R-:W-:Y:S04]  /*00c0*/  STG.E desc[UR4][R6.64+0x4], R11 ;  /* 0x0000040b06007986 */ /* 0x000fe8000c101904 */
[----:B------:R-:W2:Y:S04]  /*00d0*/  LDG.E R0, desc[UR4][R2.64+0x8] ;  /* 0x0000080402007981 */ /* 0x000ea8000c1e1900 */
[----:B------:R-:W2:Y:S02]  /*00e0*/  LDG.E R13, desc[UR4][R4.64+0x8] ;  /* 0x00000804040d7981 */ /* 0x000ea4000c1e1900 */
[----:B--2---:R-:W-:-:S05]  /*00f0*/  IADD3 R13, PT, PT, R0, R13, RZ ;  /* 0x0000000d000d7210 */ /* 0x004fca0007ffe0ff */
[----:B------:R-:W-:Y:S01]  /*0100*/  STG.E desc[UR4][R6.64+0x8], R13 ;  /* 0x0000080d06007986 */ /* 0x000fe2000c101904 */
[----:B------:R-:W-:Y:S05]  /*0110*/  EXIT ;  /* 0x000000000000794d */ /* 0x000fea0003800000 */
.L_x_0:
[----:B------:R-:W-:-:S00]  /*0120*/  BRA `(.L_x_0) ;  /* 0xfffffffc00fc7947 */ /* 0x000fc0000383ffff */
[----:B------:R-:W-:-:S00]  /*0130*/  NOP ;  /* 0x0000000000007918 */ /* 0x000fc00000000000 */
        /* <DEDUP_REMOVED lines=12> */
.L_x_1:


//--------------------- .nv.shared.reserved.0     --------------------------
	.section	.nv.shared.reserved.0,"aw",@nobits
	.weak		__nv_reservedSMEM_offset_0_alias
	.size		__nv_reservedSMEM_offset_0_alias, 0, 64
	.other		__nv_reservedSMEM_offset_0_alias,@"STO_CUDA_RESERVED_SHARED STV_DEFAULT"
__nv_reservedSMEM_offset_0_alias:
	.zero		0
	.zero		64


//--------------------- .nv.constant0._Z3addP3XYZS0_S0_ --------------------------
	.section	.nv.constant0._Z3addP3XYZS0_S0_,"a",@progbits
	.sectionflags	@""
	.align	4
.nv.constant0._Z3addP3XYZS0_S0_:
	.zero		920


//--------------------- SYMBOLS --------------------------

	.type		.nv.reservedSmem.offset0,@object
	.size		.nv.reservedSmem.offset0,0x4
